	.headerflags	@"EF_CUDA_TEXMODE_UNIFIED EF_CUDA_64BIT_ADDRESS EF_CUDA_ACCELERATORS EF_CUDA_SM90 EF_CUDA_VIRTUAL_SM(EF_CUDA_SM90)"
	.elftype	@"ET_EXEC"


//--------------------- .nv.info                  --------------------------
	.section	.nv.info,"",@"SHT_CUDA_INFO"
	.align	4


	//----- nvinfo : EIATTR_REGCOUNT
	.align		4
        /*0000*/ 	.byte	0x04, 0x2f
        /*0002*/ 	.short	(.L_3 - .L_2)
	.align		4
.L_2:
        /*0004*/ 	.word	index@(triton_poi_fused__native_batch_norm_legit_no_training_relu_26)
        /*0008*/ 	.word	0x00000012


	//----- nvinfo : EIATTR_MIN_STACK_SIZE
	.align		4
.L_3:
        /*000c*/ 	.byte	0x04, 0x12
        /*000e*/ 	.short	(.L_5 - .L_4)
	.align		4
.L_4:
        /*0010*/ 	.word	index@(triton_poi_fused__native_batch_norm_legit_no_training_relu_26)
        /*0014*/ 	.word	0x00000000


	//----- nvinfo : EIATTR_FRAME_SIZE
	.align		4
.L_5:
        /*0018*/ 	.byte	0x04, 0x11
        /*001a*/ 	.short	(.L_7 - .L_6)
	.align		4
.L_6:
        /*001c*/ 	.word	index@(triton_poi_fused__native_batch_norm_legit_no_training_relu_26)
        /*0020*/ 	.word	0x00000000


	//----- nvinfo : EIATTR_MIN_STACK_SIZE
	.align		4
.L_7:
        /*0024*/ 	.byte	0x04, 0x12
        /*0026*/ 	.short	(.L_9 - .L_8)
	.align		4
.L_8:
        /*0028*/ 	.word	index@(triton_poi_fused__native_batch_norm_legit_no_training_relu_26)
        /*002c*/ 	.word	0x00000000
.L_9:


//--------------------- .nv.info.triton_poi_fused__native_batch_norm_legit_no_training_relu_26 --------------------------
	.section	.nv.info.triton_poi_fused__native_batch_norm_legit_no_training_relu_26,"",@"SHT_CUDA_INFO"
	.sectionflags	@""
	.align	4


	//----- nvinfo : EIATTR_CUDA_API_VERSION
	.align		4
        /*0000*/ 	.byte	0x04, 0x37
        /*0002*/ 	.short	(.L_11 - .L_10)
.L_10:
        /*0004*/ 	.word	0x0000007c


	//----- nvinfo : EIATTR_KPARAM_INFO
	.align		4
.L_11:
        /*0008*/ 	.byte	0x04, 0x17
        /*000a*/ 	.short	(.L_13 - .L_12)
.L_12:
        /*000c*/ 	.word	0x00000000
        /*0010*/ 	.short	0x0006
        /*0012*/ 	.short	0x0030
        /*0014*/ 	.byte	0x00, 0xf0, 0x11, 0x00


	//----- nvinfo : EIATTR_KPARAM_INFO
	.align		4
.L_13:
        /*0018*/ 	.byte	0x04, 0x17
        /*001a*/ 	.short	(.L_15 - .L_14)
.L_14:
        /*001c*/ 	.word	0x00000000
        /*0020*/ 	.short	0x0005
        /*0022*/ 	.short	0x0028
        /*0024*/ 	.byte	0x00, 0xf4, 0x21, 0x00


	//----- nvinfo : EIATTR_KPARAM_INFO
	.align		4
.L_15:
        /*0028*/ 	.byte	0x04, 0x17
        /*002a*/ 	.short	(.L_17 - .L_16)
.L_16:
        /*002c*/ 	.word	0x00000000
        /*0030*/ 	.short	0x0004
        /*0032*/ 	.short	0x0020
        /*0034*/ 	.byte	0x00, 0xf4, 0x21, 0x00


	//----- nvinfo : EIATTR_KPARAM_INFO
	.align		4
.L_17:
        /*0038*/ 	.byte	0x04, 0x17
        /*003a*/ 	.short	(.L_19 - .L_18)
.L_18:
        /*003c*/ 	.word	0x00000000
        /*0040*/ 	.short	0x0003
        /*0042*/ 	.short	0x0018
        /*0044*/ 	.byte	0x00, 0xf4, 0x21, 0x00


	//----- nvinfo : EIATTR_KPARAM_INFO
	.align		4
.L_19:
        /*0048*/ 	.byte	0x04, 0x17
        /*004a*/ 	.short	(.L_21 - .L_20)
.L_20:
        /*004c*/ 	.word	0x00000000
        /*0050*/ 	.short	0x0002
        /*0052*/ 	.short	0x0010
        /*0054*/ 	.byte	0x00, 0xf4, 0x21, 0x00


	//----- nvinfo : EIATTR_KPARAM_INFO
	.align		4
.L_21:
        /*0058*/ 	.byte	0x04, 0x17
        /*005a*/ 	.short	(.L_23 - .L_22)
.L_22:
        /*005c*/ 	.word	0x00000000
        /*0060*/ 	.short	0x0001
        /*0062*/ 	.short	0x0008
        /*0064*/ 	.byte	0x00, 0xf4, 0x21, 0x00


	//----- nvinfo : EIATTR_KPARAM_INFO
	.align		4
.L_23:
        /*0068*/ 	.byte	0x04, 0x17
        /*006a*/ 	.short	(.L_25 - .L_24)
.L_24:
        /*006c*/ 	.word	0x00000000
        /*0070*/ 	.short	0x0000
        /*0072*/ 	.short	0x0000
        /*0074*/ 	.byte	0x00, 0xf4, 0x21, 0x00


	//----- nvinfo : EIATTR_SPARSE_MMA_MASK
	.align		4
.L_25:
        /*0078*/ 	.byte	0x03, 0x50
        /*007a*/ 	.short	0x0000


	//----- nvinfo : EIATTR_MAXREG_COUNT
	.align		4
        /*007c*/ 	.byte	0x03, 0x1b
        /*007e*/ 	.short	0x00ff


	//----- nvinfo : EIATTR_EXIT_INSTR_OFFSETS
	.align		4
        /*0080*/ 	.byte	0x04, 0x1c
        /*0082*/ 	.short	(.L_27 - .L_26)


	//   ....[0]....
.L_26:
        /*0084*/ 	.word	0x000003d0


	//----- nvinfo : EIATTR_REQNTID
	.align		4
.L_27:
        /*0088*/ 	.byte	0x04, 0x10
        /*008a*/ 	.short	(.L_29 - .L_28)
.L_28:
        /*008c*/ 	.word	0x00000080
        /*0090*/ 	.word	0x00000001
        /*0094*/ 	.word	0x00000001


	//----- nvinfo : EIATTR_CBANK_PARAM_SIZE
	.align		4
.L_29:
        /*0098*/ 	.byte	0x03, 0x19
        /*009a*/ 	.short	0x0034


	//----- nvinfo : EIATTR_PARAM_CBANK
	.align		4
        /*009c*/ 	.byte	0x04, 0x0a
        /*009e*/ 	.short	(.L_31 - .L_30)
	.align		4
.L_30:
        /*00a0*/ 	.word	index@(.nv.constant0.triton_poi_fused__native_batch_norm_legit_no_training_relu_26)
        /*00a4*/ 	.short	0x0210
        /*00a6*/ 	.short	0x0034


	//----- nvinfo : EIATTR_SW_WAR
	.align		4
.L_31:
        /*00a8*/ 	.byte	0x04, 0x36
        /*00aa*/ 	.short	(.L_33 - .L_32)
.L_32:
        /*00ac*/ 	.word	0x00000008
.L_33:


//--------------------- .nv.callgraph             --------------------------
	.section	.nv.callgraph,"",@"SHT_CUDA_CALLGRAPH"
	.align	4
	.sectionentsize	8
	.align		4
        /*0000*/ 	.word	0x00000000
	.align		4
        /*0004*/ 	.word	0xffffffff
	.align		4
        /*0008*/ 	.word	0x00000000
	.align		4
        /*000c*/ 	.word	0xfffffffe
	.align		4
        /*0010*/ 	.word	0x00000000
	.align		4
        /*0014*/ 	.word	0xfffffffd
	.align		4
        /*0018*/ 	.word	0x00000000
	.align		4
        /*001c*/ 	.word	0xfffffffc


//--------------------- .nv.constant4             --------------------------
	.section	.nv.constant4,"a",@progbits
	.align	8
	.align		8
.nv.constant4:
        /*0000*/ 	.dword	_$_str
	.align		8
        /*0008*/ 	.dword	_$_str_$_2


//--------------------- .text.triton_poi_fused__native_batch_norm_legit_no_training_relu_26 --------------------------
	.section	.text.triton_poi_fused__native_batch_norm_legit_no_training_relu_26,"ax",@progbits
	.align	128
        .global         triton_poi_fused__native_batch_norm_legit_no_training_relu_26
        .type           triton_poi_fused__native_batch_norm_legit_no_training_relu_26,@function
        .size           triton_poi_fused__native_batch_norm_legit_no_training_relu_26,(.L_x_1 - triton_poi_fused__native_batch_norm_legit_no_training_relu_26)
        .other          triton_poi_fused__native_batch_norm_legit_no_training_relu_26,@"STO_CUDA_ENTRY STV_DEFAULT"
triton_poi_fused__native_batch_norm_legit_no_training_relu_26:
.text.triton_poi_fused__native_batch_norm_legit_no_training_relu_26:
[----:B------:R-:W-:Y:S01]  /*0000*/  LDC R1, c[0x0][0x28] ;  /* 0x00000a00ff017b82 */ /* 0x000fe20000000800 */
[----:B------:R-:W1:Y:S07]  /*0010*/  S2R R0, SR_TID.X ;  /* 0x0000000000007919 */ /* 0x000e6e0000002100 */
[----:B------:R-:W2:Y:S01]  /*0020*/  LDC.64 R2, c[0x0][0x220] ;  /* 0x00008800ff027b82 */ /* 0x000ea20000000a00 */
[----:B------:R-:W-:Y:S01]  /*0030*/  ULDC.64 UR4, c[0x0][0x208] ;  /* 0x0000820000047ab9 */ /* 0x000fe20000000a00 */
[----:B------:R-:W3:Y:S06]  /*0040*/  S2R R7, SR_CTAID.X ;  /* 0x0000000000077919 */ /* 0x000eec0000002500 */
[----:B------:R-:W4:Y:S08]  /*0050*/  LDC.64 R8, c[0x0][0x228] ;  /* 0x00008a00ff087b82 */ /* 0x000f300000000a00 */
[----:B------:R-:W5:Y:S01]  /*0060*/  LDC.64 R10, c[0x0][0x230] ;  /* 0x00008c00ff0a7b82 */ /* 0x000f620000000a00 */
[----:B-1----:R-:W-:-:S02]  /*0070*/  SHF.L.U32 R0, R0, 0x1, RZ ;  /* 0x0000000100007819 */ /* 0x002fc400000006ff */
[----:B---3--:R-:W-:Y:S02]  /*0080*/  SHF.R.S32.HI R5, RZ, 0x17, R7 ;  /* 0x00000017ff057819 */ /* 0x008fe40000011407 */
[----:B------:R-:W-:Y:S02]  /*0090*/  LOP3.LUT R0, R0, 0xfe, RZ, 0xc0, !PT ;  /* 0x000000fe00007812 */ /* 0x000fe400078ec0ff */
[----:B------:R-:W-:Y:S02]  /*00a0*/  SGXT R5, R5, 0x1 ;  /* 0x000000010505781a */ /* 0x000fe40000000200 */
[----:B------:R-:W-:Y:S02]  /*00b0*/  LEA R0, R7, R0, 0x8 ;  /* 0x0000000007007211 */ /* 0x000fe400078e40ff */
[----:B------:R-:W1:Y:S02]  /*00c0*/  LDC.64 R6, c[0x0][0x218] ;  /* 0x00008600ff067b82 */ /* 0x000e640000000a00 */
[----:B------:R-:W-:-:S04]  /*00d0*/  LEA.HI R5, R5, R0, RZ, 0x9 ;  /* 0x0000000005057211 */ /* 0x000fc800078f48ff */
[----:B------:R-:W-:-:S04]  /*00e0*/  LOP3.LUT R5, R5, 0xfffffe00, RZ, 0xc0, !PT ;  /* 0xfffffe0005057812 */ /* 0x000fc800078ec0ff */
[----:B------:R-:W-:Y:S02]  /*00f0*/  IADD3 R13, R0, -R5, RZ ;  /* 0x80000005000d7210 */ /* 0x000fe40007ffe0ff */
[----:B------:R-:W3:Y:S03]  /*0100*/  LDC.64 R4, c[0x0][0x210] ;  /* 0x00008400ff047b82 */ /* 0x000ee60000000a00 */
[----:B--2---:R-:W-:-:S06]  /*0110*/  IMAD.WIDE R2, R13, 0x4, R2 ;  /* 0x000000040d027825 */ /* 0x004fcc00078e0202 */
[----:B------:R-:W2:Y:S01]  /*0120*/  LDG.E.EL.64 R2, desc[UR4][R2.64] ;  /* 0x0000000402027981 */ /* 0x000ea2000c2e1b00 */
[----:B-1----:R-:W-:-:S04]  /*0130*/  IMAD.WIDE R6, R13, 0x4, R6 ;  /* 0x000000040d067825 */ /* 0x002fc800078e0206 */
[C---:B----4-:R-:W-:Y:S02]  /*0140*/  IMAD.WIDE R8, R13.reuse, 0x4, R8 ;  /* 0x000000040d087825 */ /* 0x050fe400078e0208 */
[----:B------:R-:W4:Y:S02]  /*0150*/  LDG.E.EL.64 R6, desc[UR4][R6.64] ;  /* 0x0000000406067981 */ /* 0x000f24000c2e1b00 */
[----:B-----5:R-:W-:Y:S02]  /*0160*/  IMAD.WIDE R10, R13, 0x4, R10 ;  /* 0x000000040d0a7825 */ /* 0x020fe400078e020a */
[----:B------:R-:W5:Y:S02]  /*0170*/  LDG.E.EL.64 R8, desc[UR4][R8.64] ;  /* 0x0000000408087981 */ /* 0x000f64000c2e1b00 */
[----:B---3--:R-:W-:Y:S02]  /*0180*/  IMAD.WIDE R4, R0, 0x4, R4 ;  /* 0x0000000400047825 */ /* 0x008fe400078e0204 */
[----:B------:R-:W5:Y:S04]  /*0190*/  LDG.E.EL.64 R10, desc[UR4][R10.64] ;  /* 0x000000040a0a7981 */ /* 0x000f68000c2e1b00 */
[----:B------:R-:W4:Y:S01]  /*01a0*/  LDG.E.64 R4, desc[UR4][R4.64] ;  /* 0x0000000404047981 */ /* 0x000f22000c1e1b00 */
[----:B------:R-:W-:Y:S01]  /*01b0*/  HFMA2.MMA R14, -RZ, RZ, 1.625, 0 ;  /* 0x3e800000ff0e7435 */ /* 0x000fe200000001ff */
[----:B--2---:R-:W-:Y:S01]  /*01c0*/  FADD R2, R2, 9.9999997473787516356e-06 ;  /* 0x3727c5ac02027421 */ /* 0x004fe20000000000 */
[----:B------:R-:W-:-:S03]  /*01d0*/  FADD R3, R3, 9.9999997473787516356e-06 ;  /* 0x3727c5ac03037421 */ /* 0x000fc60000000000 */
[----:B------:R-:W1:Y:S08]  /*01e0*/  MUFU.SQRT R12, R2 ;  /* 0x00000002000c7308 */ /* 0x000e700000002000 */
[----:B------:R2:W3:Y:S01]  /*01f0*/  MUFU.SQRT R13, R3 ;  /* 0x00000003000d7308 */ /* 0x0004e20000002000 */
[C---:B-1----:R-:W-:Y:S02]  /*0200*/  FSETP.GT.AND P0, PT, R12.reuse, 8.50705917302346158658e+37, PT ;  /* 0x7e8000000c00780b */ /* 0x042fe40003f04000 */
[----:B------:R-:W-:Y:S01]  /*0210*/  FSETP.GEU.AND P2, PT, R12, 1.175494350822287508e-38, PT ;  /* 0x008000000c00780b */ /* 0x000fe20003f4e000 */
[----:B--2---:R-:W1:Y:S01]  /*0220*/  LDC.64 R2, c[0x0][0x238] ;  /* 0x00008e00ff027b82 */ /* 0x004e620000000a00 */
[----:B---3--:R-:W-:-:S02]  /*0230*/  FSETP.GT.AND P1, PT, R13, 8.50705917302346158658e+37, PT ;  /* 0x7e8000000d00780b */ /* 0x008fc40003f24000 */
[----:B------:R-:W-:-:S07]  /*0240*/  FSETP.GEU.AND P3, PT, R13, 1.175494350822287508e-38, PT ;  /* 0x008000000d00780b */ /* 0x000fce0003f6e000 */
[----:B------:R-:W-:-:S04]  /*0250*/  @P0 FMUL R12, R12, 0.25 ;  /* 0x3e8000000c0c0820 */ /* 0x000fc80000400000 */
[----:B------:R-:W-:Y:S01]  /*0260*/  @!P2 FMUL R12, R12, 16777216 ;  /* 0x4b8000000c0ca820 */ /* 0x000fe20000400000 */
[----:B------:R-:W-:-:S04]  /*0270*/  @P1 FMUL R13, R13, 0.25 ;  /* 0x3e8000000d0d1820 */ /* 0x000fc80000400000 */
[----:B------:R-:W-:Y:S01]  /*0280*/  @!P3 FMUL R13, R13, 16777216 ;  /* 0x4b8000000d0db820 */ /* 0x000fe20000400000 */
[----:B------:R-:W2:Y:S01]  /*0290*/  MUFU.RCP R12, R12 ;  /* 0x0000000c000c7308 */ /* 0x000ea20000001000 */
[----:B------:R-:W-:-:S07]  /*02a0*/  FSEL R15, R14, 1, P0 ;  /* 0x3f8000000e0f7808 */ /* 0x000fce0000000000 */
[----:B------:R-:W3:Y:S01]  /*02b0*/  MUFU.RCP R13, R13 ;  /* 0x0000000d000d7308 */ /* 0x000ee20000001000 */
[----:B------:R-:W-:Y:S01]  /*02c0*/  FSEL R14, R14, 1, P1 ;  /* 0x3f8000000e0e7808 */ /* 0x000fe20000800000 */
[----:B------:R-:W-:-:S04]  /*02d0*/  @!P2 FMUL R15, R15, 16777216 ;  /* 0x4b8000000f0fa820 */ /* 0x000fc80000400000 */
[----:B------:R-:W-:Y:S01]  /*02e0*/  @!P3 FMUL R14, R14, 16777216 ;  /* 0x4b8000000e0eb820 */ /* 0x000fe20000400000 */
[----:B----4-:R-:W-:Y:S01]  /*02f0*/  FADD R5, R5, -R7 ;  /* 0x8000000705057221 */ /* 0x010fe20000000000 */
[----:B------:R-:W-:Y:S01]  /*0300*/  FADD R4, R4, -R6 ;  /* 0x8000000604047221 */ /* 0x000fe20000000000 */
[----:B--2---:R-:W-:Y:S01]  /*0310*/  FMUL R15, R12, R15 ;  /* 0x0000000f0c0f7220 */ /* 0x004fe20000400000 */
[----:B---3--:R-:W-:-:S03]  /*0320*/  FMUL R14, R13, R14 ;  /* 0x0000000e0d0e7220 */ /* 0x008fc60000400000 */
[----:B------:R-:W-:Y:S01]  /*0330*/  FMUL R15, R4, R15 ;  /* 0x0000000f040f7220 */ /* 0x000fe20000400000 */
[----:B------:R-:W-:-:S03]  /*0340*/  FMUL R14, R5, R14 ;  /* 0x0000000e050e7220 */ /* 0x000fc60000400000 */
[----:B-----5:R-:W-:Y:S01]  /*0350*/  FFMA R8, R8, R15, R10 ;  /* 0x0000000f08087223 */ /* 0x020fe2000000000a */
[----:B------:R-:W-:-:S04]  /*0360*/  FFMA R9, R9, R14, R11 ;  /* 0x0000000e09097223 */ /* 0x000fc8000000000b */
[----:B------:R-:W-:Y:S02]  /*0370*/  FSETP.GEU.AND P0, PT, R8, RZ, PT ;  /* 0x000000ff0800720b */ /* 0x000fe40003f0e000 */
[C---:B------:R-:W-:Y:S01]  /*0380*/  FSETP.GEU.AND P1, PT, R9.reuse, RZ, PT ;  /* 0x000000ff0900720b */ /* 0x040fe20003f2e000 */
[----:B-1----:R-:W-:Y:S01]  /*0390*/  IMAD.WIDE R2, R0, 0x4, R2 ;  /* 0x0000000400027825 */ /* 0x002fe200078e0202 */
[----:B------:R-:W-:Y:S02]  /*03a0*/  FSEL R8, R8, RZ, P0 ;  /* 0x000000ff08087208 */ /* 0x000fe40000000000 */
[----:B------:R-:W-:-:S05]  /*03b0*/  FSEL R9, R9, RZ, P1 ;  /* 0x000000ff09097208 */ /* 0x000fca0000800000 */
[----:B------:R-:W-:Y:S01]  /*03c0*/  STG.E.64 desc[UR4][R2.64], R8 ;  /* 0x0000000802007986 */ /* 0x000fe2000c101b04 */
[----:B------:R-:W-:Y:S05]  /*03d0*/  EXIT ;  /* 0x000000000000794d */ /* 0x000fea0003800000 */
.L_x_0:
[----:B------:R-:W-:-:S00]  /*03e0*/  BRA `(.L_x_0) ;  /* 0xfffffffc00fc7947 */ /* 0x000fc0000383ffff */
[----:B------:R-:W-:-:S00]  /*03f0*/  NOP ;  /* 0x0000000000007918 */ /* 0x000fc00000000000 */
        /* <DEDUP_REMOVED lines=8> */
.L_x_1:


//--------------------- .nv.global.init           --------------------------
	.section	.nv.global.init,"aw",@progbits
.nv.global.init:
	.type		_$_str,@object
	.size		_$_str,(_$_str_$_2 - _$_str)
_$_str:
        /*0000*/ 	.byte	0x5f, 0x5f, 0x43, 0x55, 0x44, 0x41, 0x5f, 0x46, 0x54, 0x5a, 0x00
	.type		_$_str_$_2,@object
	.size		_$_str_$_2,(.L_1 - _$_str_$_2)
_$_str_$_2:
        /*000b*/ 	.byte	0x5f, 0x5f, 0x43, 0x55, 0x44, 0x41, 0x5f, 0x50, 0x52, 0x45, 0x43, 0x5f, 0x53, 0x51, 0x52, 0x54
        /*001b*/ 	.byte	0x00
.L_1:


//--------------------- .nv.constant0.triton_poi_fused__native_batch_norm_legit_no_training_relu_26 --------------------------
	.section	.nv.constant0.triton_poi_fused__native_batch_norm_legit_no_training_relu_26,"a",@progbits
	.sectionflags	@""
	.align	4
.nv.constant0.triton_poi_fused__native_batch_norm_legit_no_training_relu_26:
	.zero		580
